	.headerflags	@"EF_CUDA_TEXMODE_UNIFIED EF_CUDA_64BIT_ADDRESS EF_CUDA_ACCELERATORS EF_CUDA_SM90 EF_CUDA_VIRTUAL_SM(EF_CUDA_SM90)"
	.elftype	@"ET_EXEC"


//--------------------- .nv.info                  --------------------------
	.section	.nv.info,"",@"SHT_CUDA_INFO"
	.align	4


	//----- nvinfo : EIATTR_REGCOUNT
	.align		4
        /*0000*/ 	.byte	0x04, 0x2f
        /*0002*/ 	.short	(.L_1 - .L_0)
	.align		4
.L_0:
        /*0004*/ 	.word	index@(triton_poi_fused_mean_5)
        /*0008*/ 	.word	0x00000018


	//----- nvinfo : EIATTR_MIN_STACK_SIZE
	.align		4
.L_1:
        /*000c*/ 	.byte	0x04, 0x12
        /*000e*/ 	.short	(.L_3 - .L_2)
	.align		4
.L_2:
        /*0010*/ 	.word	index@(triton_poi_fused_mean_5)
        /*0014*/ 	.word	0x00000000


	//----- nvinfo : EIATTR_FRAME_SIZE
	.align		4
.L_3:
        /*0018*/ 	.byte	0x04, 0x11
        /*001a*/ 	.short	(.L_5 - .L_4)
	.align		4
.L_4:
        /*001c*/ 	.word	index@(triton_poi_fused_mean_5)
        /*0020*/ 	.word	0x00000000


	//----- nvinfo : EIATTR_MIN_STACK_SIZE
	.align		4
.L_5:
        /*0024*/ 	.byte	0x04, 0x12
        /*0026*/ 	.short	(.L_7 - .L_6)
	.align		4
.L_6:
        /*0028*/ 	.word	index@(triton_poi_fused_mean_5)
        /*002c*/ 	.word	0x00000000
.L_7:


//--------------------- .nv.info.triton_poi_fused_mean_5 --------------------------
	.section	.nv.info.triton_poi_fused_mean_5,"",@"SHT_CUDA_INFO"
	.sectionflags	@""
	.align	4


	//----- nvinfo : EIATTR_CUDA_API_VERSION
	.align		4
        /*0000*/ 	.byte	0x04, 0x37
        /*0002*/ 	.short	(.L_9 - .L_8)
.L_8:
        /*0004*/ 	.word	0x0000007c


	//----- nvinfo : EIATTR_KPARAM_INFO
	.align		4
.L_9:
        /*0008*/ 	.byte	0x04, 0x17
        /*000a*/ 	.short	(.L_11 - .L_10)
.L_10:
        /*000c*/ 	.word	0x00000000
        /*0010*/ 	.short	0x0002
        /*0012*/ 	.short	0x0010
        /*0014*/ 	.byte	0x00, 0xf0, 0x11, 0x00


	//----- nvinfo : EIATTR_KPARAM_INFO
	.align		4
.L_11:
        /*0018*/ 	.byte	0x04, 0x17
        /*001a*/ 	.short	(.L_13 - .L_12)
.L_12:
        /*001c*/ 	.word	0x00000000
        /*0020*/ 	.short	0x0001
        /*0022*/ 	.short	0x0008
        /*0024*/ 	.byte	0x00, 0xf4, 0x21, 0x00


	//----- nvinfo : EIATTR_KPARAM_INFO
	.align		4
.L_13:
        /*0028*/ 	.byte	0x04, 0x17
        /*002a*/ 	.short	(.L_15 - .L_14)
.L_14:
        /*002c*/ 	.word	0x00000000
        /*0030*/ 	.short	0x0000
        /*0032*/ 	.short	0x0000
        /*0034*/ 	.byte	0x00, 0xf4, 0x21, 0x00


	//----- nvinfo : EIATTR_SPARSE_MMA_MASK
	.align		4
.L_15:
        /*0038*/ 	.byte	0x03, 0x50
        /*003a*/ 	.short	0x0000


	//----- nvinfo : EIATTR_MAXREG_COUNT
	.align		4
        /*003c*/ 	.byte	0x03, 0x1b
        /*003e*/ 	.short	0x00ff


	//----- nvinfo : EIATTR_EXIT_INSTR_OFFSETS
	.align		4
        /*0040*/ 	.byte	0x04, 0x1c
        /*0042*/ 	.short	(.L_17 - .L_16)


	//   ....[0]....
.L_16:
        /*0044*/ 	.word	0x00000260


	//   ....[1]....
        /*0048*/ 	.word	0x000002a0


	//----- nvinfo : EIATTR_REQNTID
	.align		4
.L_17:
        /*004c*/ 	.byte	0x04, 0x10
        /*004e*/ 	.short	(.L_19 - .L_18)
.L_18:
        /*0050*/ 	.word	0x00000020
        /*0054*/ 	.word	0x00000001
        /*0058*/ 	.word	0x00000001


	//----- nvinfo : EIATTR_CBANK_PARAM_SIZE
	.align		4
.L_19:
        /*005c*/ 	.byte	0x03, 0x19
        /*005e*/ 	.short	0x0014


	//----- nvinfo : EIATTR_PARAM_CBANK
	.align		4
        /*0060*/ 	.byte	0x04, 0x0a
        /*0062*/ 	.short	(.L_21 - .L_20)
	.align		4
.L_20:
        /*0064*/ 	.word	index@(.nv.constant0.triton_poi_fused_mean_5)
        /*0068*/ 	.short	0x0210
        /*006a*/ 	.short	0x0014


	//----- nvinfo : EIATTR_SW_WAR
	.align		4
.L_21:
        /*006c*/ 	.byte	0x04, 0x36
        /*006e*/ 	.short	(.L_23 - .L_22)
.L_22:
        /*0070*/ 	.word	0x00000008
.L_23:


//--------------------- .nv.callgraph             --------------------------
	.section	.nv.callgraph,"",@"SHT_CUDA_CALLGRAPH"
	.align	4
	.sectionentsize	8
	.align		4
        /*0000*/ 	.word	0x00000000
	.align		4
        /*0004*/ 	.word	0xffffffff
	.align		4
        /*0008*/ 	.word	0x00000000
	.align		4
        /*000c*/ 	.word	0xfffffffe
	.align		4
        /*0010*/ 	.word	0x00000000
	.align		4
        /*0014*/ 	.word	0xfffffffd
	.align		4
        /*0018*/ 	.word	0x00000000
	.align		4
        /*001c*/ 	.word	0xfffffffc


//--------------------- .text.triton_poi_fused_mean_5 --------------------------
	.section	.text.triton_poi_fused_mean_5,"ax",@progbits
	.align	128
        .global         triton_poi_fused_mean_5
        .type           triton_poi_fused_mean_5,@function
        .size           triton_poi_fused_mean_5,(.L_x_1 - triton_poi_fused_mean_5)
        .other          triton_poi_fused_mean_5,@"STO_CUDA_ENTRY STV_DEFAULT"
triton_poi_fused_mean_5:
.text.triton_poi_fused_mean_5:
[----:B------:R-:W0:Y:S02]  /*0000*/  LDC R1, c[0x0][0x28] ;  /* 0x00000a00ff017b82 */ /* 0x000e240000000800 */
[----:B------:R-:W1:Y:S01]  /*0010*/  S2R R0, SR_TID.X ;  /* 0x0000000000007919 */ /* 0x000e620000002100 */
[----:B------:R-:W2:Y:S01]  /*0020*/  LDC.64 R8, c[0x0][0x210] ;  /* 0x00008400ff087b82 */ /* 0x000ea20000000a00 */
[----:B------:R-:W-:Y:S02]  /*0030*/  CS2R R12, SRZ ;  /* 0x00000000000c7805 */ /* 0x000fe4000001ff00 */
[----:B------:R-:W-:Y:S01]  /*0040*/  CS2R R14, SRZ ;  /* 0x00000000000e7805 */ /* 0x000fe2000001ff00 */
[----:B------:R-:W3:Y:S01]  /*0050*/  S2R R11, SR_CTAID.X ;  /* 0x00000000000b7919 */ /* 0x000ee20000002500 */
[----:B------:R-:W-:Y:S01]  /*0060*/  ULDC.64 UR4, c[0x0][0x208] ;  /* 0x0000820000047ab9 */ /* 0x000fe20000000a00 */
[----:B-1----:R-:W-:-:S04]  /*0070*/  SHF.L.U32 R0, R0, 0x1, RZ ;  /* 0x0000000100007819 */ /* 0x002fc800000006ff */
[----:B------:R-:W-:-:S04]  /*0080*/  LOP3.LUT R0, R0, 0x3e, RZ, 0xc0, !PT ;  /* 0x0000003e00007812 */ /* 0x000fc800078ec0ff */
[----:B---3--:R-:W-:-:S04]  /*0090*/  LEA R11, R11, R0, 0x6 ;  /* 0x000000000b0b7211 */ /* 0x008fc800078e30ff */
[----:B------:R-:W-:Y:S02]  /*00a0*/  SHF.R.S32.HI R0, RZ, 0x1f, R11 ;  /* 0x0000001fff007819 */ /* 0x000fe4000001140b */
[----:B------:R-:W-:Y:S02]  /*00b0*/  ISETP.GE.AND P0, PT, R11, 0x40, PT ;  /* 0x000000400b00780c */ /* 0x000fe40003f06270 */
[----:B------:R-:W-:-:S04]  /*00c0*/  LEA.HI R0, R0, R11, RZ, 0x4 ;  /* 0x0000000b00007211 */ /* 0x000fc800078f20ff */
[C---:B------:R-:W-:Y:S02]  /*00d0*/  SHF.L.U32 R2, R0.reuse, 0x2, RZ ;  /* 0x0000000200027819 */ /* 0x040fe400000006ff */
[----:B------:R-:W-:Y:S02]  /*00e0*/  LOP3.LUT R0, R0, 0xfffffff0, RZ, 0xc0, !PT ;  /* 0xfffffff000007812 */ /* 0x000fe400078ec0ff */
[----:B------:R-:W-:-:S04]  /*00f0*/  LOP3.LUT R2, R2, 0xffffffc0, RZ, 0xc0, !PT ;  /* 0xffffffc002027812 */ /* 0x000fc800078ec0ff */
[----:B------:R-:W-:-:S05]  /*0100*/  IADD3 R7, R2, R11, -R0 ;  /* 0x0000000b02077210 */ /* 0x000fca0007ffe800 */
[C---:B------:R-:W-:Y:S01]  /*0110*/  VIADD R5, R7.reuse, 0x10 ;  /* 0x0000001007057836 */ /* 0x040fe20000000000 */
[----:B------:R-:W-:Y:S01]  /*0120*/  IADD3 R17, R7, 0x20, RZ ;  /* 0x0000002007117810 */ /* 0x000fe20007ffe0ff */
[----:B--2---:R-:W-:Y:S01]  /*0130*/  IMAD.WIDE R2, R7, 0x4, R8 ;  /* 0x0000000407027825 */ /* 0x004fe200078e0208 */
[----:B------:R-:W-:-:S03]  /*0140*/  CS2R R18, SRZ ;  /* 0x0000000000127805 */ /* 0x000fc6000001ff00 */
[--C-:B------:R-:W-:Y:S01]  /*0150*/  IMAD.WIDE R4, R5, 0x4, R8.reuse ;  /* 0x0000000405047825 */ /* 0x100fe200078e0208 */
[----:B------:R1:W2:Y:S03]  /*0160*/  @!P0 LDG.E.64 R12, desc[UR4][R2.64] ;  /* 0x00000004020c8981 */ /* 0x0002a6000c1e1b00 */
[----:B------:R-:W-:Y:S01]  /*0170*/  VIADD R21, R7, 0x30 ;  /* 0x0000003007157836 */ /* 0x000fe20000000000 */
[----:B------:R-:W2:Y:S01]  /*0180*/  @!P0 LDG.E.64 R14, desc[UR4][R4.64] ;  /* 0x00000004040e8981 */ /* 0x000ea2000c1e1b00 */
[----:B------:R-:W-:Y:S01]  /*0190*/  IMAD.WIDE R6, R17, 0x4, R8 ;  /* 0x0000000411067825 */ /* 0x000fe200078e0208 */
[----:B------:R-:W-:-:S03]  /*01a0*/  CS2R R16, SRZ ;  /* 0x0000000000107805 */ /* 0x000fc6000001ff00 */
[----:B------:R-:W-:Y:S01]  /*01b0*/  IMAD.WIDE R8, R21, 0x4, R8 ;  /* 0x0000000415087825 */ /* 0x000fe200078e0208 */
[----:B------:R-:W3:Y:S01]  /*01c0*/  @!P0 LDG.E.64 R18, desc[UR4][R6.64] ;  /* 0x0000000406128981 */ /* 0x000ee2000c1e1b00 */
[----:B-1----:R-:W1:Y:S03]  /*01d0*/  LDC.64 R2, c[0x0][0x218] ;  /* 0x00008600ff027b82 */ /* 0x002e660000000a00 */
[----:B------:R-:W4:Y:S01]  /*01e0*/  @!P0 LDG.E.64 R16, desc[UR4][R8.64] ;  /* 0x0000000408108981 */ /* 0x000f22000c1e1b00 */
[----:B-1----:R-:W-:-:S04]  /*01f0*/  IMAD.WIDE R2, R11, 0x4, R2 ;  /* 0x000000040b027825 */ /* 0x002fc800078e0202 */
[----:B--2---:R-:W-:Y:S01]  /*0200*/  FADD R21, R14, R12 ;  /* 0x0000000c0e157221 */ /* 0x004fe20000000000 */
[----:B------:R-:W-:-:S03]  /*0210*/  FADD R0, R15, R13 ;  /* 0x0000000d0f007221 */ /* 0x000fc60000000000 */
[----:B---3--:R-:W-:Y:S01]  /*0220*/  FADD R21, R21, R18 ;  /* 0x0000001215157221 */ /* 0x008fe20000000000 */
[----:B------:R-:W-:-:S03]  /*0230*/  FADD R0, R0, R19 ;  /* 0x0000001300007221 */ /* 0x000fc60000000000 */
[----:B----4-:R-:W-:Y:S01]  /*0240*/  FADD R16, R21, R16 ;  /* 0x0000001015107221 */ /* 0x010fe20000000000 */
[----:B------:R-:W-:Y:S01]  /*0250*/  FADD R0, R0, R17 ;  /* 0x0000001100007221 */ /* 0x000fe20000000000 */
[----:B------:R-:W-:Y:S06]  /*0260*/  @P0 EXIT ;  /* 0x000000000000094d */ /* 0x000fec0003800000 */
[----:B------:R-:W-:Y:S01]  /*0270*/  FMUL R16, R16, 0.25 ;  /* 0x3e80000010107820 */ /* 0x000fe20000400000 */
[----:B------:R-:W-:-:S05]  /*0280*/  FMUL R17, R0, 0.25 ;  /* 0x3e80000000117820 */ /* 0x000fca0000400000 */
[----:B------:R-:W-:Y:S01]  /*0290*/  STG.E.64 desc[UR4][R2.64], R16 ;  /* 0x0000001002007986 */ /* 0x000fe2000c101b04 */
[----:B------:R-:W-:Y:S05]  /*02a0*/  EXIT ;  /* 0x000000000000794d */ /* 0x000fea0003800000 */
.L_x_0:
[----:B------:R-:W-:-:S00]  /*02b0*/  BRA `(.L_x_0) ;  /* 0xfffffffc00fc7947 */ /* 0x000fc0000383ffff */
[----:B------:R-:W-:-:S00]  /*02c0*/  NOP ;  /* 0x0000000000007918 */ /* 0x000fc00000000000 */
        /* <DEDUP_REMOVED lines=11> */
.L_x_1:


//--------------------- .nv.constant0.triton_poi_fused_mean_5 --------------------------
	.section	.nv.constant0.triton_poi_fused_mean_5,"a",@progbits
	.sectionflags	@""
	.align	4
.nv.constant0.triton_poi_fused_mean_5:
	.zero		548
